	.headerflags	@"EF_CUDA_TEXMODE_UNIFIED EF_CUDA_64BIT_ADDRESS EF_CUDA_ACCELERATORS EF_CUDA_SM90 EF_CUDA_VIRTUAL_SM(EF_CUDA_SM90)"
	.elftype	@"ET_EXEC"


//--------------------- .nv.info                  --------------------------
	.section	.nv.info,"",@"SHT_CUDA_INFO"
	.align	4


	//----- nvinfo : EIATTR_REGCOUNT
	.align		4
        /*0000*/ 	.byte	0x04, 0x2f
        /*0002*/ 	.short	(.L_1 - .L_0)
	.align		4
.L_0:
        /*0004*/ 	.word	index@(triton_poi_fused_convolution_relu_threshold_backward_0)
        /*0008*/ 	.word	0x0000000e


	//----- nvinfo : EIATTR_MIN_STACK_SIZE
	.align		4
.L_1:
        /*000c*/ 	.byte	0x04, 0x12
        /*000e*/ 	.short	(.L_3 - .L_2)
	.align		4
.L_2:
        /*0010*/ 	.word	index@(triton_poi_fused_convolution_relu_threshold_backward_0)
        /*0014*/ 	.word	0x00000000


	//----- nvinfo : EIATTR_FRAME_SIZE
	.align		4
.L_3:
        /*0018*/ 	.byte	0x04, 0x11
        /*001a*/ 	.short	(.L_5 - .L_4)
	.align		4
.L_4:
        /*001c*/ 	.word	index@(triton_poi_fused_convolution_relu_threshold_backward_0)
        /*0020*/ 	.word	0x00000000


	//----- nvinfo : EIATTR_MIN_STACK_SIZE
	.align		4
.L_5:
        /*0024*/ 	.byte	0x04, 0x12
        /*0026*/ 	.short	(.L_7 - .L_6)
	.align		4
.L_6:
        /*0028*/ 	.word	index@(triton_poi_fused_convolution_relu_threshold_backward_0)
        /*002c*/ 	.word	0x00000000
.L_7:


//--------------------- .nv.info.triton_poi_fused_convolution_relu_threshold_backward_0 --------------------------
	.section	.nv.info.triton_poi_fused_convolution_relu_threshold_backward_0,"",@"SHT_CUDA_INFO"
	.sectionflags	@""
	.align	4


	//----- nvinfo : EIATTR_CUDA_API_VERSION
	.align		4
        /*0000*/ 	.byte	0x04, 0x37
        /*0002*/ 	.short	(.L_9 - .L_8)
.L_8:
        /*0004*/ 	.word	0x0000007c


	//----- nvinfo : EIATTR_KPARAM_INFO
	.align		4
.L_9:
        /*0008*/ 	.byte	0x04, 0x17
        /*000a*/ 	.short	(.L_11 - .L_10)
.L_10:
        /*000c*/ 	.word	0x00000000
        /*0010*/ 	.short	0x0003
        /*0012*/ 	.short	0x0018
        /*0014*/ 	.byte	0x00, 0xf0, 0x11, 0x00


	//----- nvinfo : EIATTR_KPARAM_INFO
	.align		4
.L_11:
        /*0018*/ 	.byte	0x04, 0x17
        /*001a*/ 	.short	(.L_13 - .L_12)
.L_12:
        /*001c*/ 	.word	0x00000000
        /*0020*/ 	.short	0x0002
        /*0022*/ 	.short	0x0010
        /*0024*/ 	.byte	0x00, 0xf4, 0x21, 0x00


	//----- nvinfo : EIATTR_KPARAM_INFO
	.align		4
.L_13:
        /*0028*/ 	.byte	0x04, 0x17
        /*002a*/ 	.short	(.L_15 - .L_14)
.L_14:
        /*002c*/ 	.word	0x00000000
        /*0030*/ 	.short	0x0001
        /*0032*/ 	.short	0x0008
        /*0034*/ 	.byte	0x00, 0xf4, 0x21, 0x00


	//----- nvinfo : EIATTR_KPARAM_INFO
	.align		4
.L_15:
        /*0038*/ 	.byte	0x04, 0x17
        /*003a*/ 	.short	(.L_17 - .L_16)
.L_16:
        /*003c*/ 	.word	0x00000000
        /*0040*/ 	.short	0x0000
        /*0042*/ 	.short	0x0000
        /*0044*/ 	.byte	0x00, 0xf4, 0x21, 0x00


	//----- nvinfo : EIATTR_SPARSE_MMA_MASK
	.align		4
.L_17:
        /*0048*/ 	.byte	0x03, 0x50
        /*004a*/ 	.short	0x0000


	//----- nvinfo : EIATTR_MAXREG_COUNT
	.align		4
        /*004c*/ 	.byte	0x03, 0x1b
        /*004e*/ 	.short	0x00ff


	//----- nvinfo : EIATTR_EXIT_INSTR_OFFSETS
	.align		4
        /*0050*/ 	.byte	0x04, 0x1c
        /*0052*/ 	.short	(.L_19 - .L_18)


	//   ....[0]....
.L_18:
        /*0054*/ 	.word	0x000001d0


	//   ....[1]....
        /*0058*/ 	.word	0x000001f0


	//----- nvinfo : EIATTR_REQNTID
	.align		4
.L_19:
        /*005c*/ 	.byte	0x04, 0x10
        /*005e*/ 	.short	(.L_21 - .L_20)
.L_20:
        /*0060*/ 	.word	0x00000020
        /*0064*/ 	.word	0x00000001
        /*0068*/ 	.word	0x00000001


	//----- nvinfo : EIATTR_CBANK_PARAM_SIZE
	.align		4
.L_21:
        /*006c*/ 	.byte	0x03, 0x19
        /*006e*/ 	.short	0x001c


	//----- nvinfo : EIATTR_PARAM_CBANK
	.align		4
        /*0070*/ 	.byte	0x04, 0x0a
        /*0072*/ 	.short	(.L_23 - .L_22)
	.align		4
.L_22:
        /*0074*/ 	.word	index@(.nv.constant0.triton_poi_fused_convolution_relu_threshold_backward_0)
        /*0078*/ 	.short	0x0210
        /*007a*/ 	.short	0x001c


	//----- nvinfo : EIATTR_SW_WAR
	.align		4
.L_23:
        /*007c*/ 	.byte	0x04, 0x36
        /*007e*/ 	.short	(.L_25 - .L_24)
.L_24:
        /*0080*/ 	.word	0x00000008
.L_25:


//--------------------- .nv.callgraph             --------------------------
	.section	.nv.callgraph,"",@"SHT_CUDA_CALLGRAPH"
	.align	4
	.sectionentsize	8
	.align		4
        /*0000*/ 	.word	0x00000000
	.align		4
        /*0004*/ 	.word	0xffffffff
	.align		4
        /*0008*/ 	.word	0x00000000
	.align		4
        /*000c*/ 	.word	0xfffffffe
	.align		4
        /*0010*/ 	.word	0x00000000
	.align		4
        /*0014*/ 	.word	0xfffffffd
	.align		4
        /*0018*/ 	.word	0x00000000
	.align		4
        /*001c*/ 	.word	0xfffffffc


//--------------------- .text.triton_poi_fused_convolution_relu_threshold_backward_0 --------------------------
	.section	.text.triton_poi_fused_convolution_relu_threshold_backward_0,"ax",@progbits
	.align	128
        .global         triton_poi_fused_convolution_relu_threshold_backward_0
        .type           triton_poi_fused_convolution_relu_threshold_backward_0,@function
        .size           triton_poi_fused_convolution_relu_threshold_backward_0,(.L_x_1 - triton_poi_fused_convolution_relu_threshold_backward_0)
        .other          triton_poi_fused_convolution_relu_threshold_backward_0,@"STO_CUDA_ENTRY STV_DEFAULT"
triton_poi_fused_convolution_relu_threshold_backward_0:
.text.triton_poi_fused_convolution_relu_threshold_backward_0:
[----:B------:R-:W0:Y:S02]  /*0000*/  LDC R1, c[0x0][0x28] ;  /* 0x00000a00ff017b82 */ /* 0x000e240000000800 */
[----:B------:R-:W1:Y:S01]  /*0010*/  S2R R0, SR_TID.X ;  /* 0x0000000000007919 */ /* 0x000e620000002100 */
[----:B------:R-:W2:Y:S01]  /*0020*/  LDC.64 R4, c[0x0][0x218] ;  /* 0x00008600ff047b82 */ /* 0x000ea20000000a00 */
[----:B------:R-:W-:Y:S01]  /*0030*/  ULDC.64 UR4, c[0x0][0x208] ;  /* 0x0000820000047ab9 */ /* 0x000fe20000000a00 */
[----:B------:R-:W-:Y:S01]  /*0040*/  ULDC.64 UR6, c[0x0][0x220] ;  /* 0x0000880000067ab9 */ /* 0x000fe20000000a00 */
[----:B------:R-:W3:Y:S05]  /*0050*/  S2R R7, SR_CTAID.X ;  /* 0x0000000000077919 */ /* 0x000eea0000002500 */
[----:B------:R-:W4:Y:S01]  /*0060*/  LDC.64 R2, c[0x0][0x210] ;  /* 0x00008400ff027b82 */ /* 0x000f220000000a00 */
[----:B-1----:R-:W-:-:S02]  /*0070*/  LOP3.LUT R0, R0, 0x1f, RZ, 0xc0, !PT ;  /* 0x0000001f00007812 */ /* 0x002fc400078ec0ff */
[----:B---3--:R-:W-:-:S03]  /*0080*/  SHF.R.S32.HI R6, RZ, 0x1a, R7 ;  /* 0x0000001aff067819 */ /* 0x008fc60000011407 */
[----:B------:R-:W-:Y:S01]  /*0090*/  IMAD R7, R7, 0x20, R0 ;  /* 0x0000002007077824 */ /* 0x000fe200078e0200 */
[----:B------:R-:W-:-:S03]  /*00a0*/  SGXT R0, R6, 0x1 ;  /* 0x000000010600781a */ /* 0x000fc60000000200 */
[C---:B----4-:R-:W-:Y:S01]  /*00b0*/  IMAD.WIDE R2, R7.reuse, 0x4, R2 ;  /* 0x0000000407027825 */ /* 0x050fe200078e0202 */
[----:B------:R-:W-:Y:S02]  /*00c0*/  ISETP.GE.AND P0, PT, R7, 0x20, PT ;  /* 0x000000200700780c */ /* 0x000fe40003f06270 */
[----:B------:R-:W-:-:S04]  /*00d0*/  LEA.HI R0, R0, R7, RZ, 0x3 ;  /* 0x0000000700007211 */ /* 0x000fc800078f18ff */
[----:B------:R-:W-:-:S05]  /*00e0*/  LOP3.LUT R0, R0, 0xfffffff8, RZ, 0xc0, !PT ;  /* 0xfffffff800007812 */ /* 0x000fca00078ec0ff */
[----:B------:R-:W-:Y:S02]  /*00f0*/  IMAD.IADD R9, R7, 0x1, -R0 ;  /* 0x0000000107097824 */ /* 0x000fe400078e0a00 */
[----:B------:R-:W-:Y:S02]  /*0100*/  IMAD.MOV.U32 R0, RZ, RZ, RZ ;  /* 0x000000ffff007224 */ /* 0x000fe400078e00ff */
[----:B--2---:R-:W-:-:S04]  /*0110*/  IMAD.WIDE R4, R9, 0x4, R4 ;  /* 0x0000000409047825 */ /* 0x004fc800078e0204 */
[----:B------:R-:W-:Y:S01]  /*0120*/  IMAD.MOV.U32 R9, RZ, RZ, RZ ;  /* 0x000000ffff097224 */ /* 0x000fe200078e00ff */
[----:B------:R-:W2:Y:S05]  /*0130*/  @!P0 LDG.E R0, desc[UR4][R2.64] ;  /* 0x0000000402008981 */ /* 0x000eaa000c1e1900 */
[----:B------:R-:W2:Y:S02]  /*0140*/  @!P0 LDG.E.EL R9, desc[UR4][R4.64] ;  /* 0x0000000404098981 */ /* 0x000ea4000c2e1900 */
[----:B--2---:R-:W-:Y:S01]  /*0150*/  FADD R6, R9, R0 ;  /* 0x0000000009067221 */ /* 0x004fe20000000000 */
[----:B------:R-:W-:-:S04]  /*0160*/  FSETP.GEU.AND P1, PT, R0, -R9, PT ;  /* 0x800000090000720b */ /* 0x000fc80003f2e000 */
[----:B------:R-:W-:Y:S02]  /*0170*/  FSEL R9, R6, RZ, P1 ;  /* 0x000000ff06097208 */ /* 0x000fe40000800000 */
[----:B------:R-:W-:Y:S02]  /*0180*/  IADD3 R6, P1, R7, UR6, RZ ;  /* 0x0000000607067c10 */ /* 0x000fe4000ff3e0ff */
[----:B------:R-:W-:Y:S01]  /*0190*/  FSETP.GTU.AND P2, PT, R9, RZ, PT ;  /* 0x000000ff0900720b */ /* 0x000fe20003f4c000 */
[----:B------:R1:W-:Y:S01]  /*01a0*/  @!P0 STG.E desc[UR4][R2.64], R9 ;  /* 0x0000000902008986 */ /* 0x0003e2000c101904 */
[----:B------:R-:W-:Y:S02]  /*01b0*/  LEA.HI.X.SX32 R7, R7, UR7, 0x1, P1 ;  /* 0x0000000707077c11 */ /* 0x000fe400088f0eff */
[----:B------:R-:W-:Y:S01]  /*01c0*/  SEL R11, RZ, 0x1, P2 ;  /* 0x00000001ff0b7807 */ /* 0x000fe20001000000 */
[----:B------:R-:W-:Y:S08]  /*01d0*/  @P0 EXIT ;  /* 0x000000000000094d */ /* 0x000ff00003800000 */
[----:B------:R-:W-:Y:S01]  /*01e0*/  STG.E.U8 desc[UR4][R6.64], R11 ;  /* 0x0000000b06007986 */ /* 0x000fe2000c101104 */
[----:B------:R-:W-:Y:S05]  /*01f0*/  EXIT ;  /* 0x000000000000794d */ /* 0x000fea0003800000 */
.L_x_0:
[----:B------:R-:W-:-:S00]  /*0200*/  BRA `(.L_x_0) ;  /* 0xfffffffc00fc7947 */ /* 0x000fc0000383ffff */
[----:B------:R-:W-:-:S00]  /*0210*/  NOP ;  /* 0x0000000000007918 */ /* 0x000fc00000000000 */
        /* <DEDUP_REMOVED lines=14> */
.L_x_1:


//--------------------- .nv.constant0.triton_poi_fused_convolution_relu_threshold_backward_0 --------------------------
	.section	.nv.constant0.triton_poi_fused_convolution_relu_threshold_backward_0,"a",@progbits
	.sectionflags	@""
	.align	4
.nv.constant0.triton_poi_fused_convolution_relu_threshold_backward_0:
	.zero		556
